	.headerflags	@"EF_CUDA_TEXMODE_UNIFIED EF_CUDA_64BIT_ADDRESS EF_CUDA_ACCELERATORS EF_CUDA_SM90 EF_CUDA_VIRTUAL_SM(EF_CUDA_SM90)"
	.elftype	@"ET_EXEC"


//--------------------- .nv.info                  --------------------------
	.section	.nv.info,"",@"SHT_CUDA_INFO"
	.align	4


	//----- nvinfo : EIATTR_REGCOUNT
	.align		4
        /*0000*/ 	.byte	0x04, 0x2f
        /*0002*/ 	.short	(.L_3 - .L_2)
	.align		4
.L_2:
        /*0004*/ 	.word	index@(triton_poi_fused__native_batch_norm_legit_no_training_relu_13)
        /*0008*/ 	.word	0x00000020


	//----- nvinfo : EIATTR_MIN_STACK_SIZE
	.align		4
.L_3:
        /*000c*/ 	.byte	0x04, 0x12
        /*000e*/ 	.short	(.L_5 - .L_4)
	.align		4
.L_4:
        /*0010*/ 	.word	index@(triton_poi_fused__native_batch_norm_legit_no_training_relu_13)
        /*0014*/ 	.word	0x00000000


	//----- nvinfo : EIATTR_FRAME_SIZE
	.align		4
.L_5:
        /*0018*/ 	.byte	0x04, 0x11
        /*001a*/ 	.short	(.L_7 - .L_6)
	.align		4
.L_6:
        /*001c*/ 	.word	index@(triton_poi_fused__native_batch_norm_legit_no_training_relu_13)
        /*0020*/ 	.word	0x00000000


	//----- nvinfo : EIATTR_MIN_STACK_SIZE
	.align		4
.L_7:
        /*0024*/ 	.byte	0x04, 0x12
        /*0026*/ 	.short	(.L_9 - .L_8)
	.align		4
.L_8:
        /*0028*/ 	.word	index@(triton_poi_fused__native_batch_norm_legit_no_training_relu_13)
        /*002c*/ 	.word	0x00000000
.L_9:


//--------------------- .nv.info.triton_poi_fused__native_batch_norm_legit_no_training_relu_13 --------------------------
	.section	.nv.info.triton_poi_fused__native_batch_norm_legit_no_training_relu_13,"",@"SHT_CUDA_INFO"
	.sectionflags	@""
	.align	4


	//----- nvinfo : EIATTR_CUDA_API_VERSION
	.align		4
        /*0000*/ 	.byte	0x04, 0x37
        /*0002*/ 	.short	(.L_11 - .L_10)
.L_10:
        /*0004*/ 	.word	0x0000007c


	//----- nvinfo : EIATTR_KPARAM_INFO
	.align		4
.L_11:
        /*0008*/ 	.byte	0x04, 0x17
        /*000a*/ 	.short	(.L_13 - .L_12)
.L_12:
        /*000c*/ 	.word	0x00000000
        /*0010*/ 	.short	0x0006
        /*0012*/ 	.short	0x0030
        /*0014*/ 	.byte	0x00, 0xf0, 0x11, 0x00


	//----- nvinfo : EIATTR_KPARAM_INFO
	.align		4
.L_13:
        /*0018*/ 	.byte	0x04, 0x17
        /*001a*/ 	.short	(.L_15 - .L_14)
.L_14:
        /*001c*/ 	.word	0x00000000
        /*0020*/ 	.short	0x0005
        /*0022*/ 	.short	0x0028
        /*0024*/ 	.byte	0x00, 0xf4, 0x21, 0x00


	//----- nvinfo : EIATTR_KPARAM_INFO
	.align		4
.L_15:
        /*0028*/ 	.byte	0x04, 0x17
        /*002a*/ 	.short	(.L_17 - .L_16)
.L_16:
        /*002c*/ 	.word	0x00000000
        /*0030*/ 	.short	0x0004
        /*0032*/ 	.short	0x0020
        /*0034*/ 	.byte	0x00, 0xf4, 0x21, 0x00


	//----- nvinfo : EIATTR_KPARAM_INFO
	.align		4
.L_17:
        /*0038*/ 	.byte	0x04, 0x17
        /*003a*/ 	.short	(.L_19 - .L_18)
.L_18:
        /*003c*/ 	.word	0x00000000
        /*0040*/ 	.short	0x0003
        /*0042*/ 	.short	0x0018
        /*0044*/ 	.byte	0x00, 0xf4, 0x21, 0x00


	//----- nvinfo : EIATTR_KPARAM_INFO
	.align		4
.L_19:
        /*0048*/ 	.byte	0x04, 0x17
        /*004a*/ 	.short	(.L_21 - .L_20)
.L_20:
        /*004c*/ 	.word	0x00000000
        /*0050*/ 	.short	0x0002
        /*0052*/ 	.short	0x0010
        /*0054*/ 	.byte	0x00, 0xf4, 0x21, 0x00


	//----- nvinfo : EIATTR_KPARAM_INFO
	.align		4
.L_21:
        /*0058*/ 	.byte	0x04, 0x17
        /*005a*/ 	.short	(.L_23 - .L_22)
.L_22:
        /*005c*/ 	.word	0x00000000
        /*0060*/ 	.short	0x0001
        /*0062*/ 	.short	0x0008
        /*0064*/ 	.byte	0x00, 0xf4, 0x21, 0x00


	//----- nvinfo : EIATTR_KPARAM_INFO
	.align		4
.L_23:
        /*0068*/ 	.byte	0x04, 0x17
        /*006a*/ 	.short	(.L_25 - .L_24)
.L_24:
        /*006c*/ 	.word	0x00000000
        /*0070*/ 	.short	0x0000
        /*0072*/ 	.short	0x0000
        /*0074*/ 	.byte	0x00, 0xf4, 0x21, 0x00


	//----- nvinfo : EIATTR_SPARSE_MMA_MASK
	.align		4
.L_25:
        /*0078*/ 	.byte	0x03, 0x50
        /*007a*/ 	.short	0x0000


	//----- nvinfo : EIATTR_MAXREG_COUNT
	.align		4
        /*007c*/ 	.byte	0x03, 0x1b
        /*007e*/ 	.short	0x00ff


	//----- nvinfo : EIATTR_EXIT_INSTR_OFFSETS
	.align		4
        /*0080*/ 	.byte	0x04, 0x1c
        /*0082*/ 	.short	(.L_27 - .L_26)


	//   ....[0]....
.L_26:
        /*0084*/ 	.word	0x00000710


	//----- nvinfo : EIATTR_REQNTID
	.align		4
.L_27:
        /*0088*/ 	.byte	0x04, 0x10
        /*008a*/ 	.short	(.L_29 - .L_28)
.L_28:
        /*008c*/ 	.word	0x00000080
        /*0090*/ 	.word	0x00000001
        /*0094*/ 	.word	0x00000001


	//----- nvinfo : EIATTR_CBANK_PARAM_SIZE
	.align		4
.L_29:
        /*0098*/ 	.byte	0x03, 0x19
        /*009a*/ 	.short	0x0034


	//----- nvinfo : EIATTR_PARAM_CBANK
	.align		4
        /*009c*/ 	.byte	0x04, 0x0a
        /*009e*/ 	.short	(.L_31 - .L_30)
	.align		4
.L_30:
        /*00a0*/ 	.word	index@(.nv.constant0.triton_poi_fused__native_batch_norm_legit_no_training_relu_13)
        /*00a4*/ 	.short	0x0210
        /*00a6*/ 	.short	0x0034


	//----- nvinfo : EIATTR_SW_WAR
	.align		4
.L_31:
        /*00a8*/ 	.byte	0x04, 0x36
        /*00aa*/ 	.short	(.L_33 - .L_32)
.L_32:
        /*00ac*/ 	.word	0x00000008
.L_33:


//--------------------- .nv.callgraph             --------------------------
	.section	.nv.callgraph,"",@"SHT_CUDA_CALLGRAPH"
	.align	4
	.sectionentsize	8
	.align		4
        /*0000*/ 	.word	0x00000000
	.align		4
        /*0004*/ 	.word	0xffffffff
	.align		4
        /*0008*/ 	.word	0x00000000
	.align		4
        /*000c*/ 	.word	0xfffffffe
	.align		4
        /*0010*/ 	.word	0x00000000
	.align		4
        /*0014*/ 	.word	0xfffffffd
	.align		4
        /*0018*/ 	.word	0x00000000
	.align		4
        /*001c*/ 	.word	0xfffffffc


//--------------------- .nv.constant4             --------------------------
	.section	.nv.constant4,"a",@progbits
	.align	8
	.align		8
.nv.constant4:
        /*0000*/ 	.dword	_$_str
	.align		8
        /*0008*/ 	.dword	_$_str_$_2


//--------------------- .text.triton_poi_fused__native_batch_norm_legit_no_training_relu_13 --------------------------
	.section	.text.triton_poi_fused__native_batch_norm_legit_no_training_relu_13,"ax",@progbits
	.align	128
        .global         triton_poi_fused__native_batch_norm_legit_no_training_relu_13
        .type           triton_poi_fused__native_batch_norm_legit_no_training_relu_13,@function
        .size           triton_poi_fused__native_batch_norm_legit_no_training_relu_13,(.L_x_1 - triton_poi_fused__native_batch_norm_legit_no_training_relu_13)
        .other          triton_poi_fused__native_batch_norm_legit_no_training_relu_13,@"STO_CUDA_ENTRY STV_DEFAULT"
triton_poi_fused__native_batch_norm_legit_no_training_relu_13:
.text.triton_poi_fused__native_batch_norm_legit_no_training_relu_13:
[----:B------:R-:W-:Y:S01]  /*0000*/  LDC R1, c[0x0][0x28] ;  /* 0x00000a00ff017b82 */ /* 0x000fe20000000800 */
[----:B------:R-:W1:Y:S07]  /*0010*/  S2R R0, SR_TID.X ;  /* 0x0000000000007919 */ /* 0x000e6e0000002100 */
[----:B------:R-:W2:Y:S01]  /*0020*/  LDC.64 R4, c[0x0][0x220] ;  /* 0x00008800ff047b82 */ /* 0x000ea20000000a00 */
[----:B------:R-:W-:Y:S01]  /*0030*/  ULDC.64 UR4, c[0x0][0x208] ;  /* 0x0000820000047ab9 */ /* 0x000fe20000000a00 */
[----:B------:R-:W3:Y:S06]  /*0040*/  S2R R7, SR_CTAID.X ;  /* 0x0000000000077919 */ /* 0x000eec0000002500 */
[----:B------:R-:W4:Y:S08]  /*0050*/  LDC.64 R12, c[0x0][0x218] ;  /* 0x00008600ff0c7b82 */ /* 0x000f300000000a00 */
[----:B------:R-:W5:Y:S08]  /*0060*/  LDC.64 R22, c[0x0][0x210] ;  /* 0x00008400ff167b82 */ /* 0x000f700000000a00 */
[----:B------:R-:W5:Y:S01]  /*0070*/  LDC.64 R20, c[0x0][0x228] ;  /* 0x00008a00ff147b82 */ /* 0x000f620000000a00 */
[----:B-1----:R-:W-:-:S07]  /*0080*/  SHF.L.U32 R0, R0, 0x2, RZ ;  /* 0x0000000200007819 */ /* 0x002fce00000006ff */
[----:B------:R-:W1:Y:S01]  /*0090*/  LDC.64 R24, c[0x0][0x230] ;  /* 0x00008c00ff187b82 */ /* 0x000e620000000a00 */
[----:B---3--:R-:W-:Y:S02]  /*00a0*/  SHF.R.S32.HI R3, RZ, 0x15, R7 ;  /* 0x00000015ff037819 */ /* 0x008fe40000011407 */
[----:B------:R-:W-:Y:S02]  /*00b0*/  LOP3.LUT R0, R0, 0x1fc, RZ, 0xc0, !PT ;  /* 0x000001fc00007812 */ /* 0x000fe400078ec0ff */
[----:B------:R-:W-:Y:S02]  /*00c0*/  SGXT R3, R3, 0x1 ;  /* 0x000000010303781a */ /* 0x000fe40000000200 */
[----:B------:R-:W-:-:S04]  /*00d0*/  LEA R0, R7, R0, 0xa ;  /* 0x0000000007007211 */ /* 0x000fc800078e50ff */
[----:B------:R-:W-:-:S04]  /*00e0*/  LEA.HI R3, R3, R0, RZ, 0x6 ;  /* 0x0000000003037211 */ /* 0x000fc800078f30ff */
[----:B------:R-:W-:-:S04]  /*00f0*/  LOP3.LUT R3, R3, 0xffffffc0, RZ, 0xc0, !PT ;  /* 0xffffffc003037812 */ /* 0x000fc800078ec0ff */
[----:B------:R-:W-:-:S05]  /*0100*/  IADD3 R3, R0, -R3, RZ ;  /* 0x8000000300037210 */ /* 0x000fca0007ffe0ff */
[----:B--2---:R-:W-:-:S06]  /*0110*/  IMAD.WIDE R4, R3, 0x4, R4 ;  /* 0x0000000403047825 */ /* 0x004fcc00078e0204 */
[----:B------:R-:W2:Y:S01]  /*0120*/  LDG.E.EL.128 R4, desc[UR4][R4.64] ;  /* 0x0000000404047981 */ /* 0x000ea2000c2e1d00 */
[----:B----4-:R-:W-:-:S04]  /*0130*/  IMAD.WIDE R12, R3, 0x4, R12 ;  /* 0x00000004030c7825 */ /* 0x010fc800078e020c */
[----:B-----5:R-:W-:Y:S02]  /*0140*/  IMAD.WIDE R22, R0, 0x4, R22 ;  /* 0x0000000400167825 */ /* 0x020fe400078e0216 */
[----:B------:R-:W3:Y:S02]  /*0150*/  LDG.E.EL.128 R12, desc[UR4][R12.64] ;  /* 0x000000040c0c7981 */ /* 0x000ee4000c2e1d00 */
[C---:B0-----:R-:W-:Y:S02]  /*0160*/  IMAD.WIDE R20, R3.reuse, 0x4, R20 ;  /* 0x0000000403147825 */ /* 0x041fe400078e0214 */
[----:B------:R-:W3:Y:S02]  /*0170*/  LDG.E.128 R16, desc[UR4][R22.64+0x800] ;  /* 0x0008000416107981 */ /* 0x000ee4000c1e1d00 */
[----:B-1----:R-:W-:-:S04]  /*0180*/  IMAD.WIDE R24, R3, 0x4, R24 ;  /* 0x0000000403187825 */ /* 0x002fc800078e0218 */
[----:B--2---:R-:W-:Y:S01]  /*0190*/  FADD R6, R6, 9.9999997473787516356e-06 ;  /* 0x3727c5ac06067421 */ /* 0x004fe20000000000 */
[----:B------:R-:W-:Y:S01]  /*01a0*/  FADD R2, R4, 9.9999997473787516356e-06 ;  /* 0x3727c5ac04027421 */ /* 0x000fe20000000000 */
[----:B------:R-:W-:-:S03]  /*01b0*/  FADD R8, R5, 9.9999997473787516356e-06 ;  /* 0x3727c5ac05087421 */ /* 0x000fc60000000000 */
[----:B------:R-:W0:Y:S08]  /*01c0*/  MUFU.SQRT R26, R2 ;  /* 0x00000002001a7308 */ /* 0x000e300000002000 */
[----:B------:R-:W1:Y:S01]  /*01d0*/  MUFU.SQRT R6, R6 ;  /* 0x0000000600067308 */ /* 0x000e620000002000 */
[----:B0-----:R-:W-:-:S07]  /*01e0*/  FSETP.GT.AND P0, PT, R26, 8.50705917302346158658e+37, PT ;  /* 0x7e8000001a00780b */ /* 0x001fce0003f04000 */
[----:B------:R0:W2:Y:S01]  /*01f0*/  MUFU.SQRT R27, R8 ;  /* 0x00000008001b7308 */ /* 0x0000a20000002000 */
[----:B------:R-:W-:Y:S02]  /*0200*/  FSETP.GEU.AND P3, PT, R26, 1.175494350822287508e-38, PT ;  /* 0x008000001a00780b */ /* 0x000fe40003f6e000 */
[C---:B-1----:R-:W-:Y:S02]  /*0210*/  FSETP.GT.AND P2, PT, R6.reuse, 8.50705917302346158658e+37, PT ;  /* 0x7e8000000600780b */ /* 0x042fe40003f44000 */
[----:B------:R-:W-:Y:S01]  /*0220*/  FSETP.GEU.AND P5, PT, R6, 1.175494350822287508e-38, PT ;  /* 0x008000000600780b */ /* 0x000fe20003fae000 */
[----:B------:R-:W-:Y:S01]  /*0230*/  HFMA2.MMA R2, -RZ, RZ, 1.625, 0 ;  /* 0x3e800000ff027435 */ /* 0x000fe200000001ff */
[----:B0-----:R-:W4:Y:S01]  /*0240*/  LDG.E.128 R8, desc[UR4][R22.64] ;  /* 0x0000000416087981 */ /* 0x001f22000c1e1d00 */
[----:B------:R-:W-:Y:S01]  /*0250*/  @P0 FMUL R26, R26, 0.25 ;  /* 0x3e8000001a1a0820 */ /* 0x000fe20000400000 */
[----:B--2---:R-:W-:-:S05]  /*0260*/  FSETP.GT.AND P1, PT, R27, 8.50705917302346158658e+37, PT ;  /* 0x7e8000001b00780b */ /* 0x004fca0003f24000 */
[----:B------:R-:W-:Y:S01]  /*0270*/  @!P3 FMUL R26, R26, 16777216 ;  /* 0x4b8000001a1ab820 */ /* 0x000fe20000400000 */
[C---:B------:R-:W-:Y:S01]  /*0280*/  FSETP.GEU.AND P4, PT, R27.reuse, 1.175494350822287508e-38, PT ;  /* 0x008000001b00780b */ /* 0x040fe20003f8e000 */
[----:B------:R-:W-:Y:S02]  /*0290*/  @P2 FMUL R6, R6, 0.25 ;  /* 0x3e80000006062820 */ /* 0x000fe40000400000 */
[----:B------:R0:W1:Y:S01]  /*02a0*/  MUFU.RCP R5, R26 ;  /* 0x0000001a00057308 */ /* 0x0000620000001000 */
[----:B------:R-:W2:Y:S01]  /*02b0*/  LDG.E.EL.128 R20, desc[UR4][R20.64] ;  /* 0x0000000414147981 */ /* 0x000ea2000c2e1d00 */
[----:B------:R-:W-:Y:S02]  /*02c0*/  @!P5 FMUL R6, R6, 16777216 ;  /* 0x4b8000000606d820 */ /* 0x000fe40000400000 */
[----:B------:R-:W-:-:S04]  /*02d0*/  @P1 FMUL R27, R27, 0.25 ;  /* 0x3e8000001b1b1820 */ /* 0x000fc80000400000 */
[----:B------:R-:W5:Y:S02]  /*02e0*/  MUFU.RCP R6, R6 ;  /* 0x0000000600067308 */ /* 0x000f640000001000 */
[----:B------:R-:W-:Y:S01]  /*02f0*/  @!P4 FMUL R27, R27, 16777216 ;  /* 0x4b8000001b1bc820 */ /* 0x000fe20000400000 */
[----:B0-----:R-:W-:-:S05]  /*0300*/  FSEL R26, R2, 1, P0 ;  /* 0x3f800000021a7808 */ /* 0x001fca0000000000 */
[----:B------:R0:W-:Y:S01]  /*0310*/  MUFU.RCP R4, R27 ;  /* 0x0000001b00047308 */ /* 0x0001e20000001000 */
[----:B------:R-:W-:Y:S01]  /*0320*/  @!P3 FMUL R26, R26, 16777216 ;  /* 0x4b8000001a1ab820 */ /* 0x000fe20000400000 */
[----:B0-----:R-:W-:-:S03]  /*0330*/  FSEL R27, R2, 1, P2 ;  /* 0x3f800000021b7808 */ /* 0x001fc60001000000 */
[----:B-1----:R-:W-:Y:S02]  /*0340*/  FMUL R3, R5, R26 ;  /* 0x0000001a05037220 */ /* 0x002fe40000400000 */
[----:B------:R-:W-:-:S04]  /*0350*/  @!P5 FMUL R27, R27, 16777216 ;  /* 0x4b8000001b1bd820 */ /* 0x000fc80000400000 */
[----:B-----5:R-:W-:Y:S02]  /*0360*/  FMUL R5, R6, R27 ;  /* 0x0000001b06057220 */ /* 0x020fe40000400000 */
[----:B------:R-:W2:Y:S01]  /*0370*/  LDG.E.EL.128 R24, desc[UR4][R24.64] ;  /* 0x0000000418187981 */ /* 0x000ea2000c2e1d00 */
[----:B------:R-:W-:-:S04]  /*0380*/  FADD R7, R7, 9.9999997473787516356e-06 ;  /* 0x3727c5ac07077421 */ /* 0x000fc80000000000 */
[----:B------:R0:W1:Y:S01]  /*0390*/  MUFU.SQRT R28, R7 ;  /* 0x00000007001c7308 */ /* 0x0000620000002000 */
[----:B------:R-:W-:Y:S01]  /*03a0*/  FSEL R29, R2, 1, P1 ;  /* 0x3f800000021d7808 */ /* 0x000fe20000800000 */
[----:B0-----:R-:W0:Y:S01]  /*03b0*/  LDC.64 R6, c[0x0][0x238] ;  /* 0x00008e00ff067b82 */ /* 0x001e220000000a00 */
[C---:B-1----:R-:W-:Y:S02]  /*03c0*/  FSETP.GT.AND P0, PT, R28.reuse, 8.50705917302346158658e+37, PT ;  /* 0x7e8000001c00780b */ /* 0x042fe40003f04000 */
[----:B------:R-:W-:-:S11]  /*03d0*/  FSETP.GEU.AND P1, PT, R28, 1.175494350822287508e-38, PT ;  /* 0x008000001c00780b */ /* 0x000fd60003f2e000 */
[----:B------:R-:W-:-:S04]  /*03e0*/  @P0 FMUL R28, R28, 0.25 ;  /* 0x3e8000001c1c0820 */ /* 0x000fc80000400000 */
[----:B------:R-:W-:Y:S01]  /*03f0*/  @!P1 FMUL R28, R28, 16777216 ;  /* 0x4b8000001c1c9820 */ /* 0x000fe20000400000 */
[----:B------:R-:W-:-:S05]  /*0400*/  @!P4 FMUL R29, R29, 16777216 ;  /* 0x4b8000001d1dc820 */ /* 0x000fca0000400000 */
[----:B------:R-:W1:Y:S01]  /*0410*/  MUFU.RCP R28, R28 ;  /* 0x0000001c001c7308 */ /* 0x000e620000001000 */
[----:B------:R-:W-:Y:S01]  /*0420*/  FMUL R4, R4, R29 ;  /* 0x0000001d04047220 */ /* 0x000fe20000400000 */
[----:B------:R-:W-:-:S05]  /*0430*/  FSEL R29, R2, 1, P0 ;  /* 0x3f800000021d7808 */ /* 0x000fca0000000000 */
[----:B------:R-:W-:Y:S01]  /*0440*/  @!P1 FMUL R29, R29, 16777216 ;  /* 0x4b8000001d1d9820 */ /* 0x000fe20000400000 */
[----:B---3--:R-:W-:Y:S01]  /*0450*/  FADD R19, R19, -R15 ;  /* 0x8000000f13137221 */ /* 0x008fe20000000000 */
[----:B------:R-:W-:Y:S01]  /*0460*/  FADD R16, R16, -R12 ;  /* 0x8000000c10107221 */ /* 0x000fe20000000000 */
[----:B------:R-:W-:Y:S01]  /*0470*/  FADD R18, R18, -R14 ;  /* 0x8000000e12127221 */ /* 0x000fe20000000000 */
[----:B-1----:R-:W-:Y:S01]  /*0480*/  FMUL R2, R28, R29 ;  /* 0x0000001d1c027220 */ /* 0x002fe20000400000 */
[----:B------:R-:W-:Y:S01]  /*0490*/  FADD R17, R17, -R13 ;  /* 0x8000000d11117221 */ /* 0x000fe20000000000 */
[----:B----4-:R-:W-:Y:S01]  /*04a0*/  FADD R11, R11, -R15 ;  /* 0x8000000f0b0b7221 */ /* 0x010fe20000000000 */
[----:B------:R-:W-:Y:S01]  /*04b0*/  FADD R8, R8, -R12 ;  /* 0x8000000c08087221 */ /* 0x000fe20000000000 */
[----:B------:R-:W-:Y:S02]  /*04c0*/  FADD R12, R10, -R14 ;  /* 0x8000000e0a0c7221 */ /* 0x000fe40000000000 */
[C---:B------:R-:W-:Y:S01]  /*04d0*/  FMUL R10, R2.reuse, R11 ;  /* 0x0000000b020a7220 */ /* 0x040fe20000400000 */
[----:B------:R-:W-:Y:S01]  /*04e0*/  FMUL R2, R2, R19 ;  /* 0x0000001302027220 */ /* 0x000fe20000400000 */
[----:B------:R-:W-:Y:S01]  /*04f0*/  FADD R9, R9, -R13 ;  /* 0x8000000d09097221 */ /* 0x000fe20000000000 */
[C---:B------:R-:W-:Y:S01]  /*0500*/  FMUL R11, R5.reuse, R12 ;  /* 0x0000000c050b7220 */ /* 0x040fe20000400000 */
[----:B------:R-:W-:Y:S01]  /*0510*/  FMUL R5, R5, R18 ;  /* 0x0000001205057220 */ /* 0x000fe20000400000 */
[C---:B------:R-:W-:Y:S01]  /*0520*/  FMUL R15, R3.reuse, R8 ;  /* 0x00000008030f7220 */ /* 0x040fe20000400000 */
[C---:B------:R-:W-:Y:S01]  /*0530*/  FMUL R8, R4.reuse, R17 ;  /* 0x0000001104087220 */ /* 0x040fe20000400000 */
[----:B------:R-:W-:Y:S01]  /*0540*/  FMUL R13, R3, R16 ;  /* 0x00000010030d7220 */ /* 0x000fe20000400000 */
[----:B------:R-:W-:Y:S01]  /*0550*/  FMUL R12, R4, R9 ;  /* 0x00000009040c7220 */ /* 0x000fe20000400000 */
[----:B--2---:R-:W-:Y:S01]  /*0560*/  FFMA R2, R23, R2, R27 ;  /* 0x0000000217027223 */ /* 0x004fe2000000001b */
[----:B------:R-:W-:Y:S01]  /*0570*/  FFMA R5, R22, R5, R26 ;  /* 0x0000000516057223 */ /* 0x000fe2000000001a */
[----:B------:R-:W-:Y:S01]  /*0580*/  FFMA R8, R21, R8, R25 ;  /* 0x0000000815087223 */ /* 0x000fe20000000019 */
[----:B------:R-:W-:Y:S01]  /*0590*/  FFMA R10, R23, R10, R27 ;  /* 0x0000000a170a7223 */ /* 0x000fe2000000001b */
[C-C-:B------:R-:W-:Y:S01]  /*05a0*/  FFMA R3, R20.reuse, R15, R24.reuse ;  /* 0x0000000f14037223 */ /* 0x140fe20000000018 */
[----:B------:R-:W-:Y:S01]  /*05b0*/  FFMA R4, R20, R13, R24 ;  /* 0x0000000d14047223 */ /* 0x000fe20000000018 */
[----:B------:R-:W-:Y:S01]  /*05c0*/  FFMA R9, R21, R12, R25 ;  /* 0x0000000c15097223 */ /* 0x000fe20000000019 */
[----:B------:R-:W-:Y:S01]  /*05d0*/  FFMA R22, R22, R11, R26 ;  /* 0x0000000b16167223 */ /* 0x000fe2000000001a */
[----:B------:R-:W-:Y:S01]  /*05e0*/  FSETP.GEU.AND P6, PT, R2, RZ, PT ;  /* 0x000000ff0200720b */ /* 0x000fe20003fce000 */
[----:B0-----:R-:W-:Y:S01]  /*05f0*/  IMAD.WIDE R12, R0, 0x4, R6 ;  /* 0x00000004000c7825 */ /* 0x001fe200078e0206 */
[----:B------:R-:W-:-:S02]  /*0600*/  FSETP.GEU.AND P5, PT, R5, RZ, PT ;  /* 0x000000ff0500720b */ /* 0x000fc40003fae000 */
[----:B------:R-:W-:Y:S02]  /*0610*/  FSETP.GEU.AND P4, PT, R8, RZ, PT ;  /* 0x000000ff0800720b */ /* 0x000fe40003f8e000 */
[----:B------:R-:W-:Y:S02]  /*0620*/  FSETP.GEU.AND P3, PT, R10, RZ, PT ;  /* 0x000000ff0a00720b */ /* 0x000fe40003f6e000 */
[----:B------:R-:W-:Y:S02]  /*0630*/  SEL R7, R2, RZ, P6 ;  /* 0x000000ff02077207 */ /* 0x000fe40003000000 */
[----:B------:R-:W-:Y:S02]  /*0640*/  FSETP.GEU.AND P0, PT, R4, RZ, PT ;  /* 0x000000ff0400720b */ /* 0x000fe40003f0e000 */
[----:B------:R-:W-:Y:S02]  /*0650*/  FSETP.GEU.AND P2, PT, R22, RZ, PT ;  /* 0x000000ff1600720b */ /* 0x000fe40003f4e000 */
[----:B------:R-:W-:-:S02]  /*0660*/  FSETP.GEU.AND P1, PT, R9, RZ, PT ;  /* 0x000000ff0900720b */ /* 0x000fc40003f2e000 */
[----:B------:R-:W-:Y:S02]  /*0670*/  FSETP.GEU.AND P6, PT, R3, RZ, PT ;  /* 0x000000ff0300720b */ /* 0x000fe40003fce000 */
[----:B------:R-:W-:Y:S02]  /*0680*/  SEL R6, R5, RZ, P5 ;  /* 0x000000ff05067207 */ /* 0x000fe40002800000 */
[----:B------:R-:W-:Y:S02]  /*0690*/  SEL R5, R8, RZ, P4 ;  /* 0x000000ff08057207 */ /* 0x000fe40002000000 */
[----:B------:R-:W-:Y:S02]  /*06a0*/  SEL R11, R10, RZ, P3 ;  /* 0x000000ff0a0b7207 */ /* 0x000fe40001800000 */
[----:B------:R-:W-:Y:S02]  /*06b0*/  SEL R10, R22, RZ, P2 ;  /* 0x000000ff160a7207 */ /* 0x000fe40001000000 */
[----:B------:R-:W-:-:S02]  /*06c0*/  SEL R9, R9, RZ, P1 ;  /* 0x000000ff09097207 */ /* 0x000fc40000800000 */
[----:B------:R-:W-:Y:S02]  /*06d0*/  SEL R8, R3, RZ, P6 ;  /* 0x000000ff03087207 */ /* 0x000fe40003000000 */
[----:B------:R-:W-:-:S03]  /*06e0*/  SEL R4, R4, RZ, P0 ;  /* 0x000000ff04047207 */ /* 0x000fc60000000000 */
[----:B------:R-:W-:Y:S04]  /*06f0*/  STG.E.128 desc[UR4][R12.64], R8 ;  /* 0x000000080c007986 */ /* 0x000fe8000c101d04 */
[----:B------:R-:W-:Y:S01]  /*0700*/  STG.E.128 desc[UR4][R12.64+0x800], R4 ;  /* 0x000800040c007986 */ /* 0x000fe2000c101d04 */
[----:B------:R-:W-:Y:S05]  /*0710*/  EXIT ;  /* 0x000000000000794d */ /* 0x000fea0003800000 */
.L_x_0:
[----:B------:R-:W-:-:S00]  /*0720*/  BRA `(.L_x_0) ;  /* 0xfffffffc00fc7947 */ /* 0x000fc0000383ffff */
[----:B------:R-:W-:-:S00]  /*0730*/  NOP ;  /* 0x0000000000007918 */ /* 0x000fc00000000000 */
        /* <DEDUP_REMOVED lines=12> */
.L_x_1:


//--------------------- .nv.global.init           --------------------------
	.section	.nv.global.init,"aw",@progbits
.nv.global.init:
	.type		_$_str,@object
	.size		_$_str,(_$_str_$_2 - _$_str)
_$_str:
        /*0000*/ 	.byte	0x5f, 0x5f, 0x43, 0x55, 0x44, 0x41, 0x5f, 0x46, 0x54, 0x5a, 0x00
	.type		_$_str_$_2,@object
	.size		_$_str_$_2,(.L_1 - _$_str_$_2)
_$_str_$_2:
        /*000b*/ 	.byte	0x5f, 0x5f, 0x43, 0x55, 0x44, 0x41, 0x5f, 0x50, 0x52, 0x45, 0x43, 0x5f, 0x53, 0x51, 0x52, 0x54
        /*001b*/ 	.byte	0x00
.L_1:


//--------------------- .nv.constant0.triton_poi_fused__native_batch_norm_legit_no_training_relu_13 --------------------------
	.section	.nv.constant0.triton_poi_fused__native_batch_norm_legit_no_training_relu_13,"a",@progbits
	.sectionflags	@""
	.align	4
.nv.constant0.triton_poi_fused__native_batch_norm_legit_no_training_relu_13:
	.zero		580
